//
// Generated by NVIDIA NVVM Compiler
//
// Compiler Build ID: CL-36424714
// Cuda compilation tools, release 13.0, V13.0.88
// Based on NVVM 20.0.0
//

.version 9.0
.target sm_100
.address_size 64

	// .globl	_Z14find_solutionsPmS_iii
.extern .func  (.param .b32 func_retval0) vprintf
(
	.param .b64 vprintf_param_0,
	.param .b64 vprintf_param_1
)
;
.global .align 1 .b8 $str[56] = {83, 111, 108, 117, 116, 105, 111, 110, 32, 102, 111, 117, 110, 100, 58, 32, 40, 97, 44, 32, 98, 44, 32, 99, 44, 32, 100, 44, 32, 101, 41, 32, 61, 32, 40, 37, 100, 44, 32, 37, 100, 44, 32, 37, 100, 44, 32, 37, 100, 44, 32, 37, 100, 41, 10};

.visible .entry _Z14find_solutionsPmS_iii(
	.param .u64 .ptr .align 1 _Z14find_solutionsPmS_iii_param_0,
	.param .u64 .ptr .align 1 _Z14find_solutionsPmS_iii_param_1,
	.param .u32 _Z14find_solutionsPmS_iii_param_2,
	.param .u32 _Z14find_solutionsPmS_iii_param_3,
	.param .u32 _Z14find_solutionsPmS_iii_param_4
)
{
	.local .align 8 .b8 	__local_depot0[24];
	.reg .b64 	%SP;
	.reg .b64 	%SPL;
	.reg .pred 	%p<37>;
	.reg .b32 	%r<46>;
	.reg .b64 	%rd<50>;

	mov.u64 	%SPL, __local_depot0;
	cvta.local.u64 	%SP, %SPL;
	ld.param.u64 	%rd19, [_Z14find_solutionsPmS_iii_param_0];
	ld.param.u64 	%rd20, [_Z14find_solutionsPmS_iii_param_1];
	ld.param.u32 	%r19, [_Z14find_solutionsPmS_iii_param_2];
	ld.param.u32 	%r20, [_Z14find_solutionsPmS_iii_param_3];
	ld.param.u32 	%r21, [_Z14find_solutionsPmS_iii_param_4];
	cvta.to.global.u64 	%rd1, %rd20;
	cvta.to.global.u64 	%rd2, %rd19;
	mov.u32 	%r22, %ctaid.x;
	mov.u32 	%r23, %ntid.x;
	mov.u32 	%r24, %tid.x;
	mad.lo.s32 	%r25, %r22, %r23, %r24;
	add.s32 	%r1, %r25, %r20;
	min.s32 	%r26, %r21, %r19;
	setp.lt.s32 	%p3, %r26, %r1;
	setp.lt.s32 	%p4, %r1, 1;
	or.pred  	%p5, %p4, %p3;
	@%p5 bra 	$L__BB0_24;
	add.s32 	%r27, %r1, -1;
	mul.wide.u32 	%rd21, %r27, 8;
	add.s64 	%rd22, %rd2, %rd21;
	ld.global.u64 	%rd3, [%rd22];
	add.s64 	%rd23, %rd1, %rd21;
	ld.global.u64 	%rd4, [%rd23];
	setp.lt.s32 	%p6, %r19, 1;
	@%p6 bra 	$L__BB0_24;
	min.u32 	%r2, %r1, %r19;
	mov.b32 	%r39, 1;
$L__BB0_3:
	mov.u32 	%r3, %r39;
	mul.wide.s32 	%rd24, %r3, 8;
	add.s64 	%rd25, %rd2, %rd24;
	ld.global.u64 	%rd5, [%rd25+-8];
	add.s64 	%rd26, %rd1, %rd24;
	ld.global.u64 	%rd6, [%rd26+-8];
	setp.gt.u64 	%p7, %rd6, %rd4;
	@%p7 bra 	$L__BB0_24;
	setp.eq.s64 	%p8, %rd6, %rd4;
	setp.lt.u64 	%p9, %rd3, %rd5;
	and.pred  	%p10, %p8, %p9;
	@%p10 bra 	$L__BB0_24;
	min.s32 	%r4, %r19, %r3;
	mov.b32 	%r40, 1;
$L__BB0_6:
	mov.u32 	%r5, %r40;
	mul.wide.s32 	%rd27, %r5, 8;
	add.s64 	%rd28, %rd2, %rd27;
	ld.global.u64 	%rd7, [%rd28+-8];
	add.s64 	%rd29, %rd1, %rd27;
	ld.global.u64 	%rd30, [%rd29+-8];
	add.s64 	%rd8, %rd7, %rd5;
	setp.lt.u64 	%p11, %rd8, %rd7;
	selp.u64 	%rd31, 1, 0, %p11;
	add.s64 	%rd9, %rd30, %rd6;
	add.s64 	%rd10, %rd9, %rd31;
	setp.gt.u64 	%p12, %rd10, %rd4;
	@%p12 bra 	$L__BB0_23;
	setp.eq.s64 	%p13, %rd10, %rd4;
	setp.gt.u64 	%p14, %rd8, %rd3;
	and.pred  	%p15, %p13, %p14;
	@%p15 bra 	$L__BB0_23;
	sub.s64 	%rd32, %rd3, %rd5;
	sub.s64 	%rd11, %rd32, %rd7;
	setp.lt.u64 	%p16, %rd32, %rd7;
	selp.s64 	%rd33, -1, 0, %p16;
	setp.lt.u64 	%p17, %rd3, %rd5;
	selp.s64 	%rd34, -1, 0, %p17;
	add.s64 	%rd35, %rd4, %rd34;
	sub.s64 	%rd36, %rd35, %rd9;
	add.s64 	%rd12, %rd36, %rd33;
	min.s32 	%r6, %r19, %r5;
	mov.b32 	%r41, 1;
$L__BB0_9:
	mov.u32 	%r7, %r41;
	mul.wide.s32 	%rd37, %r7, 8;
	add.s64 	%rd38, %rd2, %rd37;
	ld.global.u64 	%rd13, [%rd38+-8];
	add.s64 	%rd39, %rd1, %rd37;
	ld.global.u64 	%rd14, [%rd39+-8];
	setp.lt.u64 	%p18, %rd12, %rd14;
	@%p18 bra 	$L__BB0_22;
	setp.eq.s64 	%p19, %rd12, %rd14;
	setp.lt.u64 	%p20, %rd11, %rd13;
	and.pred  	%p21, %p19, %p20;
	@%p21 bra 	$L__BB0_22;
	sub.s64 	%rd15, %rd11, %rd13;
	selp.s64 	%rd40, -1, 0, %p20;
	sub.s64 	%rd41, %rd12, %rd14;
	add.s64 	%rd16, %rd41, %rd40;
	setp.gt.u32 	%p23, %r7, %r5;
	@%p23 bra 	$L__BB0_21;
	mov.u32 	%r8, %r5;
	mov.u32 	%r9, %r7;
$L__BB0_13:
	sub.s32 	%r31, %r8, %r9;
	shr.u32 	%r32, %r31, 31;
	add.s32 	%r33, %r31, %r32;
	shr.s32 	%r34, %r33, 1;
	add.s32 	%r10, %r34, %r9;
	setp.le.s32 	%p24, %r10, %r19;
	@%p24 bra 	$L__BB0_15;
	add.s32 	%r8, %r10, -1;
	bra.uni 	$L__BB0_20;
$L__BB0_15:
	mul.wide.s32 	%rd42, %r10, 8;
	add.s64 	%rd43, %rd2, %rd42;
	ld.global.u64 	%rd44, [%rd43+-8];
	add.s64 	%rd45, %rd1, %rd42;
	ld.global.u64 	%rd18, [%rd45+-8];
	setp.ne.s64 	%p25, %rd18, %rd16;
	setp.ne.s64 	%p26, %rd44, %rd15;
	or.pred  	%p27, %p25, %p26;
	@%p27 bra 	$L__BB0_17;
	add.u64 	%rd46, %SP, 0;
	add.u64 	%rd47, %SPL, 0;
	st.local.v2.u32 	[%rd47], {%r7, %r10};
	st.local.v2.u32 	[%rd47+8], {%r5, %r3};
	st.local.u32 	[%rd47+16], %r1;
	mov.u64 	%rd48, $str;
	cvta.global.u64 	%rd49, %rd48;
	{ // callseq 0, 0
	.param .b64 param0;
	st.param.b64 	[param0], %rd49;
	.param .b64 param1;
	st.param.b64 	[param1], %rd46;
	.param .b32 retval0;
	call.uni (retval0), 
	vprintf, 
	(
	param0, 
	param1
	);
	ld.param.b32 	%r35, [retval0];
	} // callseq 0
	bra.uni 	$L__BB0_21;
$L__BB0_17:
	setp.lt.u64 	%p29, %rd18, %rd16;
	mov.pred 	%p36, 0;
	@%p29 bra 	$L__BB0_19;
	setp.ge.u64 	%p31, %rd44, %rd15;
	or.pred  	%p36, %p25, %p31;
$L__BB0_19:
	add.s32 	%r37, %r10, 1;
	selp.b32 	%r9, %r9, %r37, %p36;
	add.s32 	%r38, %r10, -1;
	selp.b32 	%r8, %r38, %r8, %p36;
$L__BB0_20:
	setp.le.s32 	%p32, %r9, %r8;
	@%p32 bra 	$L__BB0_13;
$L__BB0_21:
	add.s32 	%r41, %r7, 1;
	setp.ne.s32 	%p33, %r7, %r6;
	@%p33 bra 	$L__BB0_9;
$L__BB0_22:
	add.s32 	%r40, %r5, 1;
	setp.ne.s32 	%p34, %r5, %r4;
	@%p34 bra 	$L__BB0_6;
$L__BB0_23:
	add.s32 	%r39, %r3, 1;
	setp.ne.s32 	%p35, %r3, %r2;
	@%p35 bra 	$L__BB0_3;
$L__BB0_24:
	ret;

}


// ===== COMPILED SASS (sm_100) =====

	.target	sm_100

	.elftype	@"ET_EXEC"


//--------------------- .note.nv.tkinfo           --------------------------
	.section	.note.nv.tkinfo,"",@"SHT_NOTE"
	.sectionflags	@"SHF_NOTE_NV_TKINFO"
	.tkinfo
        /*0018*/ 	.word	0x00000002
        /*0030*/ 	.string	""
        /*0030*/ 	.string	"ptxas"
        /*0030*/ 	.string	"Cuda compilation tools, release 13.0, V13.0.88"
        /*0030*/ 	.string	"Build cuda_13.0.r13.0/compiler.36424714_0"
        /*0030*/ 	.string	"-arch sm_100 -m 64 "



//--------------------- .note.nv.cuinfo           --------------------------
	.section	.note.nv.cuinfo,"",@"SHT_NOTE"
	.sectionflags	@"SHF_NOTE_NV_CUINFO"
        /*0018*/ 	.short	0x0002
        /*001a*/ 	.short	0x0064
        /*001c*/ 	.short	0x0082
	.zero		2


//--------------------- .nv.info                  --------------------------
	.section	.nv.info,"",@"SHT_CUDA_INFO"
	.align	4


	//----- nvinfo : EIATTR_REGCOUNT
	.align		4
        /*0000*/ 	.byte	0x04, 0x2f
        /*0002*/ 	.short	(.L_2 - .L_1)
	.align		4
.L_1:
        /*0004*/ 	.word	index@(_Z14find_solutionsPmS_iii)
        /*0008*/ 	.word	0x00000026


	//----- nvinfo : EIATTR_FRAME_SIZE
	.align		4
.L_2:
        /*000c*/ 	.byte	0x04, 0x11
        /*000e*/ 	.short	(.L_4 - .L_3)
	.align		4
.L_3:
        /*0010*/ 	.word	index@(_Z14find_solutionsPmS_iii)
        /*0014*/ 	.word	0x00000018


	//----- nvinfo : EIATTR_MIN_STACK_SIZE
	.align		4
.L_4:
        /*0018*/ 	.byte	0x04, 0x12
        /*001a*/ 	.short	(.L_6 - .L_5)
	.align		4
.L_5:
        /*001c*/ 	.word	index@(_Z14find_solutionsPmS_iii)
        /*0020*/ 	.word	0x00000018
.L_6:


//--------------------- .nv.compat                --------------------------
	.section	.nv.compat,"",@"SHT_CUDA_COMPAT_INFO"
	.align	4
        /*0000*/ 	.byte	0x02, 0x09, 0x00, 0x00, 0x02, 0x02, 0x01, 0x00, 0x02, 0x05, 0x05, 0x00, 0x03, 0x07, 0x01, 0x01
        /*0010*/ 	.byte	0x02, 0x03, 0x00, 0x00, 0x02, 0x06, 0x01, 0x00, 0x04, 0x0b, 0x08, 0x00, 0x09, 0x00, 0x00, 0x00
        /*0020*/ 	.byte	0x00, 0x00, 0x00, 0x00


//--------------------- .nv.info._Z14find_solutionsPmS_iii --------------------------
	.section	.nv.info._Z14find_solutionsPmS_iii,"",@"SHT_CUDA_INFO"
	.sectionflags	@""
	.align	4


	//----- nvinfo : EIATTR_CUDA_API_VERSION
	.align		4
        /*0000*/ 	.byte	0x04, 0x37
        /*0002*/ 	.short	(.L_8 - .L_7)
.L_7:
        /*0004*/ 	.word	0x00000082


	//----- nvinfo : EIATTR_KPARAM_INFO
	.align		4
.L_8:
        /*0008*/ 	.byte	0x04, 0x17
        /*000a*/ 	.short	(.L_10 - .L_9)
.L_9:
        /*000c*/ 	.word	0x00000000
        /*0010*/ 	.short	0x0004
        /*0012*/ 	.short	0x0018
        /*0014*/ 	.byte	0x00, 0xf0, 0x11, 0x00


	//----- nvinfo : EIATTR_KPARAM_INFO
	.align		4
.L_10:
        /*0018*/ 	.byte	0x04, 0x17
        /*001a*/ 	.short	(.L_12 - .L_11)
.L_11:
        /*001c*/ 	.word	0x00000000
        /*0020*/ 	.short	0x0003
        /*0022*/ 	.short	0x0014
        /*0024*/ 	.byte	0x00, 0xf0, 0x11, 0x00


	//----- nvinfo : EIATTR_KPARAM_INFO
	.align		4
.L_12:
        /*0028*/ 	.byte	0x04, 0x17
        /*002a*/ 	.short	(.L_14 - .L_13)
.L_13:
        /*002c*/ 	.word	0x00000000
        /*0030*/ 	.short	0x0002
        /*0032*/ 	.short	0x0010
        /*0034*/ 	.byte	0x00, 0xf0, 0x11, 0x00


	//----- nvinfo : EIATTR_KPARAM_INFO
	.align		4
.L_14:
        /*0038*/ 	.byte	0x04, 0x17
        /*003a*/ 	.short	(.L_16 - .L_15)
.L_15:
        /*003c*/ 	.word	0x00000000
        /*0040*/ 	.short	0x0001
        /*0042*/ 	.short	0x0008
        /*0044*/ 	.byte	0x00, 0xf5, 0x21, 0x00


	//----- nvinfo : EIATTR_KPARAM_INFO
	.align		4
.L_16:
        /*0048*/ 	.byte	0x04, 0x17
        /*004a*/ 	.short	(.L_18 - .L_17)
.L_17:
        /*004c*/ 	.word	0x00000000
        /*0050*/ 	.short	0x0000
        /*0052*/ 	.short	0x0000
        /*0054*/ 	.byte	0x00, 0xf5, 0x21, 0x00


	//----- nvinfo : EIATTR_SPARSE_MMA_MASK
	.align		4
.L_18:
        /*0058*/ 	.byte	0x03, 0x50
        /*005a*/ 	.short	0x0000


	//----- nvinfo : EIATTR_MAXREG_COUNT
	.align		4
        /*005c*/ 	.byte	0x03, 0x1b
        /*005e*/ 	.short	0x00ff


	//----- nvinfo : EIATTR_EXTERNS
	.align		4
        /*0060*/ 	.byte	0x04, 0x0f
        /*0062*/ 	.short	(.L_20 - .L_19)


	//   ....[0]....
	.align		4
.L_19:
        /*0064*/ 	.word	index@(vprintf)


	//----- nvinfo : EIATTR_MERCURY_ISA_VERSION
	.align		4
.L_20:
        /*0068*/ 	.byte	0x03, 0x5f
        /*006a*/ 	.short	0x0101


	//----- nvinfo : EIATTR_VRC_CTA_INIT_COUNT
	.align		4
        /*006c*/ 	.byte	0x02, 0x4a
	.zero		1
	.zero		1


	//----- nvinfo : EIATTR_SYSCALL_OFFSETS
	.align		4
        /*0070*/ 	.byte	0x04, 0x46
        /*0072*/ 	.short	(.L_22 - .L_21)


	//   ....[0]....
.L_21:
        /*0074*/ 	.word	0x00000990


	//----- nvinfo : EIATTR_EXIT_INSTR_OFFSETS
	.align		4
.L_22:
        /*0078*/ 	.byte	0x04, 0x1c
        /*007a*/ 	.short	(.L_24 - .L_23)


	//   ....[0]....
.L_23:
        /*007c*/ 	.word	0x00000100


	//   ....[1]....
        /*0080*/ 	.word	0x00000140


	//   ....[2]....
        /*0084*/ 	.word	0x00000220


	//   ....[3]....
        /*0088*/ 	.word	0x00000290


	//   ....[4]....
        /*008c*/ 	.word	0x00000aa0


	//----- nvinfo : EIATTR_CRS_STACK_SIZE
	.align		4
.L_24:
        /*0090*/ 	.byte	0x04, 0x1e
        /*0092*/ 	.short	(.L_26 - .L_25)
.L_25:
        /*0094*/ 	.word	0x00000000


	//----- nvinfo : EIATTR_CBANK_PARAM_SIZE
	.align		4
.L_26:
        /*0098*/ 	.byte	0x03, 0x19
        /*009a*/ 	.short	0x001c


	//----- nvinfo : EIATTR_PARAM_CBANK
	.align		4
        /*009c*/ 	.byte	0x04, 0x0a
        /*009e*/ 	.short	(.L_28 - .L_27)
	.align		4
.L_27:
        /*00a0*/ 	.word	index@(.nv.constant0._Z14find_solutionsPmS_iii)
        /*00a4*/ 	.short	0x0380
        /*00a6*/ 	.short	0x001c


	//----- nvinfo : EIATTR_SW_WAR
	.align		4
.L_28:
        /*00a8*/ 	.byte	0x04, 0x36
        /*00aa*/ 	.short	(.L_30 - .L_29)
.L_29:
        /*00ac*/ 	.word	0x00000008
.L_30:


//--------------------- .nv.callgraph             --------------------------
	.section	.nv.callgraph,"",@"SHT_CUDA_CALLGRAPH"
	.align	4
	.sectionentsize	8
	.align		4
        /*0000*/ 	.word	0x00000000
	.align		4
        /*0004*/ 	.word	0xffffffff
	.align		4
        /*0008*/ 	.word	index@(_Z14find_solutionsPmS_iii)
	.align		4
        /*000c*/ 	.word	index@(vprintf)
	.align		4
        /*0010*/ 	.word	0x00000000
	.align		4
        /*0014*/ 	.word	0xfffffffe
	.align		4
        /*0018*/ 	.word	0x00000000
	.align		4
        /*001c*/ 	.word	0xfffffffd
	.align		4
        /*0020*/ 	.word	0x00000000
	.align		4
        /*0024*/ 	.word	0xfffffffc


//--------------------- .nv.constant4             --------------------------
	.section	.nv.constant4,"a",@progbits
	.align	8
	.align		8
.nv.constant4:
        /*0000*/ 	.dword	vprintf
	.align		8
        /*0008*/ 	.dword	$str


//--------------------- .text._Z14find_solutionsPmS_iii --------------------------
	.section	.text._Z14find_solutionsPmS_iii,"ax",@progbits
	.align	128
        .global         _Z14find_solutionsPmS_iii
        .type           _Z14find_solutionsPmS_iii,@function
        .size           _Z14find_solutionsPmS_iii,(.L_x_14 - _Z14find_solutionsPmS_iii)
        .other          _Z14find_solutionsPmS_iii,@"STO_CUDA_ENTRY STV_DEFAULT"
_Z14find_solutionsPmS_iii:
.text._Z14find_solutionsPmS_iii:
[----:B------:R-:W0:Y:S01]  /*0000*/  LDC R1, c[0x0][0x37c] ;  /* 0x0000df00ff017b82 */ /* 0x000e220000000800 */
[----:B------:R-:W1:Y:S01]  /*0010*/  S2R R3, SR_TID.X ;  /* 0x0000000000037919 */ /* 0x000e620000002100 */
[----:B------:R-:W2:Y:S06]  /*0020*/  LDCU UR5, c[0x0][0x2fc] ;  /* 0x00005f80ff0577ac */ /* 0x000eac0008000800 */
[----:B------:R-:W1:Y:S01]  /*0030*/  S2UR UR6, SR_CTAID.X ;  /* 0x00000000000679c3 */ /* 0x000e620000002500 */
[----:B0-----:R-:W-:Y:S01]  /*0040*/  VIADD R1, R1, 0xffffffe8 ;  /* 0xffffffe801017836 */ /* 0x001fe20000000000 */
[----:B------:R-:W0:Y:S01]  /*0050*/  LDCU UR7, c[0x0][0x398] ;  /* 0x00007300ff0777ac */ /* 0x000e220008000800 */
[----:B------:R-:W3:Y:S05]  /*0060*/  LDCU UR4, c[0x0][0x2f8] ;  /* 0x00005f00ff0477ac */ /* 0x000eea0008000800 */
[----:B------:R-:W1:Y:S08]  /*0070*/  LDC R28, c[0x0][0x360] ;  /* 0x0000d800ff1c7b82 */ /* 0x000e700000000800 */
[----:B------:R-:W4:Y:S01]  /*0080*/  LDC.64 R4, c[0x0][0x390] ;  /* 0x0000e400ff047b82 */ /* 0x000f220000000a00 */
[----:B---3--:R-:W-:-:S05]  /*0090*/  IADD3 R27, P1, PT, R1, UR4, RZ ;  /* 0x00000004011b7c10 */ /* 0x008fca000ff3e0ff */
[----:B--2---:R-:W-:Y:S02]  /*00a0*/  IMAD.X R26, RZ, RZ, UR5, P1 ;  /* 0x00000005ff1a7e24 */ /* 0x004fe400088e06ff */
[----:B-1----:R-:W-:-:S04]  /*00b0*/  IMAD R28, R28, UR6, R3 ;  /* 0x000000061c1c7c24 */ /* 0x002fc8000f8e0203 */
[----:B----4-:R-:W-:Y:S01]  /*00c0*/  IMAD.IADD R28, R28, 0x1, R5 ;  /* 0x000000011c1c7824 */ /* 0x010fe200078e0205 */
[----:B0-----:R-:W-:-:S04]  /*00d0*/  VIMNMX R3, PT, PT, R4, UR7, PT ;  /* 0x0000000704037c48 */ /* 0x001fc8000bfe0100 */
[----:B------:R-:W-:-:S04]  /*00e0*/  ISETP.GE.AND P0, PT, R3, R28, PT ;  /* 0x0000001c0300720c */ /* 0x000fc80003f06270 */
[----:B------:R-:W-:-:S13]  /*00f0*/  ISETP.LT.OR P0, PT, R28, 0x1, !P0 ;  /* 0x000000011c00780c */ /* 0x000fda0004701670 */
[----:B------:R-:W-:Y:S05]  /*0100*/  @P0 EXIT ;  /* 0x000000000000094d */ /* 0x000fea0003800000 */
[----:B------:R-:W0:Y:S01]  /*0110*/  LDC.64 R34, c[0x0][0x380] ;  /* 0x0000e000ff227b82 */ /* 0x000e220000000a00 */
[----:B------:R-:W-:-:S07]  /*0120*/  ISETP.GE.AND P0, PT, R4, 0x1, PT ;  /* 0x000000010400780c */ /* 0x000fce0003f06270 */
[----:B------:R-:W1:Y:S06]  /*0130*/  LDC.64 R22, c[0x0][0x388] ;  /* 0x0000e200ff167b82 */ /* 0x000e6c0000000a00 */
[----:B------:R-:W-:Y:S05]  /*0140*/  @!P0 EXIT ;  /* 0x000000000000894d */ /* 0x000fea0003800000 */
[----:B------:R-:W2:Y:S01]  /*0150*/  LDCU.64 UR36, c[0x0][0x358] ;  /* 0x00006b00ff2477ac */ /* 0x000ea20008000a00 */
[----:B------:R-:W-:-:S04]  /*0160*/  VIADD R3, R28, 0xffffffff ;  /* 0xffffffff1c037836 */ /* 0x000fc80000000000 */
[----:B0-----:R-:W-:-:S04]  /*0170*/  IMAD.WIDE.U32 R34, R3, 0x8, R34 ;  /* 0x0000000803227825 */ /* 0x001fc800078e0022 */
[----:B-1----:R-:W-:Y:S02]  /*0180*/  IMAD.WIDE.U32 R22, R3, 0x8, R22 ;  /* 0x0000000803167825 */ /* 0x002fe400078e0016 */
[----:B--2---:R-:W5:Y:S04]  /*0190*/  LDG.E.64 R34, desc[UR36][R34.64] ;  /* 0x0000002422227981 */ /* 0x004f68000c1e1b00 */
[----:B------:R-:W5:Y:S01]  /*01a0*/  LDG.E.64 R22, desc[UR36][R22.64] ;  /* 0x0000002416167981 */ /* 0x000f62000c1e1b00 */
[----:B------:R-:W-:-:S07]  /*01b0*/  IMAD.MOV.U32 R25, RZ, RZ, 0x1 ;  /* 0x00000001ff197424 */ /* 0x000fce00078e00ff */
.L_x_12:
[----:B------:R-:W0:Y:S08]  /*01c0*/  LDC.64 R16, c[0x0][0x388] ;  /* 0x0000e200ff107b82 */ /* 0x000e300000000a00 */
[----:B------:R-:W1:Y:S01]  /*01d0*/  LDC.64 R18, c[0x0][0x380] ;  /* 0x0000e000ff127b82 */ /* 0x000e620000000a00 */
[----:B0-----:R-:W-:-:S06]  /*01e0*/  IMAD.WIDE R16, R25, 0x8, R16 ;  /* 0x0000000819107825 */ /* 0x001fcc00078e0210 */
[----:B------:R-:W2:Y:S02]  /*01f0*/  LDG.E.64 R16, desc[UR36][R16.64+-0x8] ;  /* 0xfffff82410107981 */ /* 0x000ea4000c1e1b00 */
[----:B--2--5:R-:W-:-:S04]  /*0200*/  ISETP.GT.U32.AND P0, PT, R16, R22, PT ;  /* 0x000000161000720c */ /* 0x024fc80003f04070 */
[----:B------:R-:W-:-:S13]  /*0210*/  ISETP.GT.U32.AND.EX P0, PT, R17, R23, PT, P0 ;  /* 0x000000171100720c */ /* 0x000fda0003f04100 */
[----:B-1----:R-:W-:Y:S05]  /*0220*/  @P0 EXIT ;  /* 0x000000000000094d */ /* 0x002fea0003800000 */
[----:B------:R-:W-:-:S06]  /*0230*/  IMAD.WIDE R18, R25, 0x8, R18 ;  /* 0x0000000819127825 */ /* 0x000fcc00078e0212 */
[----:B------:R-:W2:Y:S01]  /*0240*/  LDG.E.64 R18, desc[UR36][R18.64+-0x8] ;  /* 0xfffff82412127981 */ /* 0x000ea2000c1e1b00 */
[----:B------:R-:W-:-:S04]  /*0250*/  ISETP.EQ.U32.AND P1, PT, R16, R22, PT ;  /* 0x000000161000720c */ /* 0x000fc80003f22070 */
[----:B------:R-:W-:Y:S02]  /*0260*/  ISETP.EQ.AND.EX P1, PT, R17, R23, PT, P1 ;  /* 0x000000171100720c */ /* 0x000fe40003f22310 */
[----:B--2---:R-:W-:-:S04]  /*0270*/  ISETP.GE.U32.AND P0, PT, R34, R18, PT ;  /* 0x000000122200720c */ /* 0x004fc80003f06070 */
[----:B------:R-:W-:-:S13]  /*0280*/  ISETP.GE.U32.AND.EX P0, PT, R35, R19, PT, P0 ;  /* 0x000000132300720c */ /* 0x000fda0003f06100 */
[----:B------:R-:W-:Y:S05]  /*0290*/  @!P0 EXIT P1 ;  /* 0x000000000000894d */ /* 0x000fea0000800000 */
[----:B------:R-:W-:Y:S01]  /*02a0*/  BSSY.RECONVERGENT B9, `(.L_x_0) ;  /* 0x000007a000097945 */ /* 0x000fe20003800200 */
[----:B------:R-:W-:-:S07]  /*02b0*/  IMAD.MOV.U32 R24, RZ, RZ, 0x1 ;  /* 0x00000001ff187424 */ /* 0x000fce00078e00ff */
.L_x_11:
[----:B------:R-:W0:Y:S08]  /*02c0*/  LDC.64 R2, c[0x0][0x380] ;  /* 0x0000e000ff027b82 */ /* 0x000e300000000a00 */
[----:B------:R-:W1:Y:S01]  /*02d0*/  LDC.64 R4, c[0x0][0x388] ;  /* 0x0000e200ff047b82 */ /* 0x000e620000000a00 */
[----:B0-----:R-:W-:-:S06]  /*02e0*/  IMAD.WIDE R2, R24, 0x8, R2 ;  /* 0x0000000818027825 */ /* 0x001fcc00078e0202 */
[----:B------:R-:W2:Y:S01]  /*02f0*/  LDG.E.64 R2, desc[UR36][R2.64+-0x8] ;  /* 0xfffff82402027981 */ /* 0x000ea2000c1e1b00 */
[----:B-1----:R-:W-:-:S06]  /*0300*/  IMAD.WIDE R4, R24, 0x8, R4 ;  /* 0x0000000818047825 */ /* 0x002fcc00078e0204 */
[----:B------:R-:W3:Y:S01]  /*0310*/  LDG.E.64 R4, desc[UR36][R4.64+-0x8] ;  /* 0xfffff82404047981 */ /* 0x000ee2000c1e1b00 */
[----:B--2---:R-:W-:-:S04]  /*0320*/  IADD3 R9, P1, PT, R18, R2, RZ ;  /* 0x0000000212097210 */ /* 0x004fc80007f3e0ff */
[----:B------:R-:W-:Y:S01]  /*0330*/  ISETP.GE.U32.AND P0, PT, R9, R2, PT ;  /* 0x000000020900720c */ /* 0x000fe20003f06070 */
[----:B------:R-:W-:Y:S01]  /*0340*/  IMAD.X R11, R19, 0x1, R3, P1 ;  /* 0x00000001130b7824 */ /* 0x000fe200008e0603 */
[----:B---3--:R-:W-:-:S04]  /*0350*/  IADD3 R30, P1, PT, R16, R4, RZ ;  /* 0x00000004101e7210 */ /* 0x008fc80007f3e0ff */
[----:B------:R-:W-:Y:S01]  /*0360*/  ISETP.GE.U32.AND.EX P0, PT, R11, R3, PT, P0 ;  /* 0x000000030b00720c */ /* 0x000fe20003f06100 */
[----:B------:R-:W-:-:S03]  /*0370*/  IMAD.X R32, R17, 0x1, R5, P1 ;  /* 0x0000000111207824 */ /* 0x000fc600008e0605 */
[----:B------:R-:W-:Y:S02]  /*0380*/  SEL R7, RZ, 0x1, P0 ;  /* 0x00000001ff077807 */ /* 0x000fe40000000000 */
[----:B------:R-:W-:Y:S02]  /*0390*/  ISETP.GT.U32.AND P0, PT, R9, R34, PT ;  /* 0x000000220900720c */ /* 0x000fe40003f04070 */
[----:B------:R-:W-:Y:S02]  /*03a0*/  IADD3 R7, P2, PT, R30, R7, RZ ;  /* 0x000000071e077210 */ /* 0x000fe40007f5e0ff */
[----:B------:R-:W-:Y:S02]  /*03b0*/  ISETP.GT.U32.AND.EX P0, PT, R11, R35, PT, P0 ;  /* 0x000000230b00720c */ /* 0x000fe40003f04100 */
[CC--:B------:R-:W-:Y:S01]  /*03c0*/  ISETP.GT.U32.AND P1, PT, R7.reuse, R22.reuse, PT ;  /* 0x000000160700720c */ /* 0x0c0fe20003f24070 */
[----:B------:R-:W-:Y:S01]  /*03d0*/  IMAD.X R5, RZ, RZ, R32, P2 ;  /* 0x000000ffff057224 */ /* 0x000fe200010e0620 */
[----:B------:R-:W-:-:S04]  /*03e0*/  ISETP.EQ.U32.AND P2, PT, R7, R22, PT ;  /* 0x000000160700720c */ /* 0x000fc80003f42070 */
[CC--:B------:R-:W-:Y:S02]  /*03f0*/  ISETP.GT.U32.AND.EX P1, PT, R5.reuse, R23.reuse, PT, P1 ;  /* 0x000000170500720c */ /* 0x0c0fe40003f24110 */
[----:B------:R-:W-:-:S04]  /*0400*/  ISETP.EQ.AND.EX P0, PT, R5, R23, P0, P2 ;  /* 0x000000170500720c */ /* 0x000fc80000702320 */
[----:B------:R-:W-:-:S13]  /*0410*/  PLOP3.LUT P0, PT, P1, P0, PT, 0xf8, 0x8f ;  /* 0x00000000008f781c */ /* 0x000fda0000f01f70 */
[----:B------:R-:W-:Y:S05]  /*0420*/  @P0 BRA `(.L_x_1) ;  /* 0x0000000400840947 */ /* 0x000fea0003800000 */
[CC--:B------:R-:W-:Y:S01]  /*0430*/  IADD3 R29, P2, PT, R34.reuse, -R18.reuse, RZ ;  /* 0x80000012221d7210 */ /* 0x0c0fe20007f5e0ff */
[----:B------:R-:W0:Y:S01]  /*0440*/  LDCU UR4, c[0x0][0x390] ;  /* 0x00007200ff0477ac */ /* 0x000e220008000800 */
[----:B------:R-:W-:Y:S01]  /*0450*/  ISETP.GE.U32.AND P0, PT, R34, R18, PT ;  /* 0x000000122200720c */ /* 0x000fe20003f06070 */
[----:B------:R-:W-:Y:S02]  /*0460*/  BSSY.RECONVERGENT B8, `(.L_x_2) ;  /* 0x0000058000087945 */ /* 0x000fe40003800200 */
[C---:B------:R-:W-:Y:S01]  /*0470*/  IMAD.X R31, R35.reuse, 0x1, ~R19, P2 ;  /* 0x00000001231f7824 */ /* 0x040fe200010e0e13 */
[----:B------:R-:W-:Y:S02]  /*0480*/  ISETP.GE.U32.AND.EX P1, PT, R35, R19, PT, P0 ;  /* 0x000000132300720c */ /* 0x000fe40003f26100 */
[----:B------:R-:W-:Y:S02]  /*0490*/  ISETP.GE.U32.AND P0, PT, R29, R2, PT ;  /* 0x000000021d00720c */ /* 0x000fe40003f06070 */
[----:B------:R-:W-:-:S02]  /*04a0*/  SEL R5, RZ, 0xffffffff, P1 ;  /* 0xffffffffff057807 */ /* 0x000fc40000800000 */
[----:B------:R-:W-:Y:S02]  /*04b0*/  ISETP.GE.U32.AND.EX P0, PT, R31, R3, PT, P0 ;  /* 0x000000031f00720c */ /* 0x000fe40003f06100 */
[--C-:B------:R-:W-:Y:S02]  /*04c0*/  IADD3 R30, P1, P2, -R30, R22, R5.reuse ;  /* 0x000000161e1e7210 */ /* 0x100fe40007a3e105 */
[----:B------:R-:W-:Y:S02]  /*04d0*/  SEL R7, RZ, 0xffffffff, P0 ;  /* 0xffffffffff077807 */ /* 0x000fe40000000000 */
[----:B------:R-:W-:Y:S02]  /*04e0*/  IADD3.X R32, PT, PT, ~R32, R23, R5, P1, P2 ;  /* 0x0000001720207210 */ /* 0x000fe40000fe4505 */
[----:B------:R-:W-:Y:S01]  /*04f0*/  IADD3 R29, P0, PT, -R2, R29, RZ ;  /* 0x0000001d021d7210 */ /* 0x000fe20007f1e1ff */
[----:B------:R-:W-:Y:S01]  /*0500*/  IMAD.MOV.U32 R2, RZ, RZ, 0x1 ;  /* 0x00000001ff027424 */ /* 0x000fe200078e00ff */
[----:B------:R-:W-:-:S02]  /*0510*/  IADD3 R30, P1, PT, R30, R7, RZ ;  /* 0x000000071e1e7210 */ /* 0x000fc40007f3e0ff */
[----:B0-----:R-:W-:Y:S01]  /*0520*/  VIMNMX R33, PT, PT, R24, UR4, PT ;  /* 0x0000000418217c48 */ /* 0x001fe2000bfe0100 */
[----:B------:R-:W-:Y:S02]  /*0530*/  IMAD.X R31, R31, 0x1, ~R3, P0 ;  /* 0x000000011f1f7824 */ /* 0x000fe400000e0e03 */
[----:B------:R-:W-:-:S08]  /*0540*/  IMAD.X R32, R32, 0x1, R7, P1 ;  /* 0x0000000120207824 */ /* 0x000fd000008e0607 */
.L_x_10:
[----:B------:R-:W0:Y:S08]  /*0550*/  LDC.64 R4, c[0x0][0x388] ;  /* 0x0000e200ff047b82 */ /* 0x000e300000000a00 */
[----:B------:R-:W1:Y:S01]  /*0560*/  LDC.64 R6, c[0x0][0x380] ;  /* 0x0000e000ff067b82 */ /* 0x000e620000000a00 */
[----:B0-----:R-:W-:-:S06]  /*0570*/  IMAD.WIDE R4, R2, 0x8, R4 ;  /* 0x0000000802047825 */ /* 0x001fcc00078e0204 */
[----:B------:R-:W2:Y:S02]  /*0580*/  LDG.E.64 R4, desc[UR36][R4.64+-0x8] ;  /* 0xfffff82404047981 */ /* 0x000ea4000c1e1b00 */
[----:B--2---:R-:W-:-:S04]  /*0590*/  ISETP.GE.U32.AND P0, PT, R30, R4, PT ;  /* 0x000000041e00720c */ /* 0x004fc80003f06070 */
[----:B------:R-:W-:-:S13]  /*05a0*/  ISETP.GE.U32.AND.EX P0, PT, R32, R5, PT, P0 ;  /* 0x000000052000720c */ /* 0x000fda0003f06100 */
[----:B-1----:R-:W-:Y:S05]  /*05b0*/  @!P0 BRA `(.L_x_3) ;  /* 0x0000000400088947 */ /* 0x002fea0003800000 */
[----:B------:R-:W-:-:S06]  /*05c0*/  IMAD.WIDE R6, R2, 0x8, R6 ;  /* 0x0000000802067825 */ /* 0x000fcc00078e0206 */
[----:B------:R-:W2:Y:S01]  /*05d0*/  LDG.E.64 R6, desc[UR36][R6.64+-0x8] ;  /* 0xfffff82406067981 */ /* 0x000ea2000c1e1b00 */
[----:B------:R-:W-:-:S04]  /*05e0*/  ISETP.EQ.U32.AND P1, PT, R30, R4, PT ;  /* 0x000000041e00720c */ /* 0x000fc80003f22070 */
[----:B------:R-:W-:Y:S02]  /*05f0*/  ISETP.EQ.AND.EX P1, PT, R32, R5, PT, P1 ;  /* 0x000000052000720c */ /* 0x000fe40003f22310 */
[----:B--2---:R-:W-:-:S04]  /*0600*/  ISETP.GE.U32.AND P0, PT, R29, R6, PT ;  /* 0x000000061d00720c */ /* 0x004fc80003f06070 */
[----:B------:R-:W-:-:S13]  /*0610*/  ISETP.GE.U32.AND.EX P0, PT, R31, R7, PT, P0 ;  /* 0x000000071f00720c */ /* 0x000fda0003f06100 */
[----:B------:R-:W-:Y:S05]  /*0620*/  @!P0 BRA P1, `(.L_x_3) ;  /* 0x0000000000ec8947 */ /* 0x000fea0000800000 */
[----:B------:R-:W-:Y:S01]  /*0630*/  SEL R11, RZ, 0xffffffff, P0 ;  /* 0xffffffffff0b7807 */ /* 0x000fe20000000000 */
[----:B------:R-:W-:Y:S01]  /*0640*/  BSSY.RECONVERGENT B7, `(.L_x_4) ;  /* 0x0000036000077945 */ /* 0x000fe20003800200 */
[----:B------:R-:W-:Y:S02]  /*0650*/  ISETP.GT.U32.AND P0, PT, R2, R24, PT ;  /* 0x000000180200720c */ /* 0x000fe40003f04070 */
[----:B------:R-:W-:Y:S02]  /*0660*/  IADD3 R10, P1, PT, -R6, R29, RZ ;  /* 0x0000001d060a7210 */ /* 0x000fe40007f3e1ff */
[----:B------:R-:W-:-:S03]  /*0670*/  IADD3 R13, P2, P3, R11, R30, -R4 ;  /* 0x0000001e0b0d7210 */ /* 0x000fc60007b5e804 */
[----:B------:R-:W-:Y:S01]  /*0680*/  IMAD.X R4, R31, 0x1, ~R7, P1 ;  /* 0x000000011f047824 */ /* 0x000fe200008e0e07 */
[----:B------:R-:W-:-:S05]  /*0690*/  IADD3.X R11, PT, PT, R11, R32, ~R5, P2, P3 ;  /* 0x000000200b0b7210 */ /* 0x000fca00017e6c05 */
[----:B------:R-:W-:Y:S05]  /*06a0*/  @P0 BRA `(.L_x_5) ;  /* 0x0000000000bc0947 */ /* 0x000fea0003800000 */
[----:B------:R-:W-:Y:S02]  /*06b0*/  IMAD.MOV.U32 R6, RZ, RZ, R24 ;  /* 0x000000ffff067224 */ /* 0x000fe400078e0018 */
[----:B------:R-:W-:-:S07]  /*06c0*/  IMAD.MOV.U32 R5, RZ, RZ, R2 ;  /* 0x000000ffff057224 */ /* 0x000fce00078e0002 */
.L_x_9:
[----:B------:R-:W0:Y:S01]  /*06d0*/  LDCU UR4, c[0x0][0x390] ;  /* 0x00007200ff0477ac */ /* 0x000e220008000800 */
[----:B------:R-:W-:Y:S01]  /*06e0*/  IMAD.MOV.U32 R0, RZ, RZ, R6 ;  /* 0x000000ffff007224 */ /* 0x000fe200078e0006 */
[----:B------:R-:W-:Y:S03]  /*06f0*/  BSSY.RELIABLE B6, `(.L_x_6) ;  /* 0x000001b000067945 */ /* 0x000fe60003800100 */
[----:B------:R-:W-:-:S05]  /*0700*/  IMAD.IADD R3, R0, 0x1, -R5 ;  /* 0x0000000100037824 */ /* 0x000fca00078e0a05 */
[----:B------:R-:W-:-:S04]  /*0710*/  LEA.HI R6, R3, R3, RZ, 0x1 ;  /* 0x0000000303067211 */ /* 0x000fc800078f08ff */
[----:B------:R-:W-:-:S04]  /*0720*/  LEA.HI.SX32 R3, R6, R5, 0x1f ;  /* 0x0000000506037211 */ /* 0x000fc800078ffaff */
[----:B0-----:R-:W-:-:S13]  /*0730*/  ISETP.GT.AND P0, PT, R3, UR4, PT ;  /* 0x0000000403007c0c */ /* 0x001fda000bf04270 */
[----:B------:R-:W-:Y:S01]  /*0740*/  @P0 VIADD R6, R3, 0xffffffff ;  /* 0xffffffff03060836 */ /* 0x000fe20000000000 */
[----:B------:R-:W-:Y:S06]  /*0750*/  @P0 BRA `(.L_x_7) ;  /* 0x0000000000500947 */ /* 0x000fec0003800000 */
[----:B------:R-:W0:Y:S08]  /*0760*/  LDC.64 R6, c[0x0][0x388] ;  /* 0x0000e200ff067b82 */ /* 0x000e300000000a00 */
[----:B------:R-:W1:Y:S01]  /*0770*/  LDC.64 R8, c[0x0][0x380] ;  /* 0x0000e000ff087b82 */ /* 0x000e620000000a00 */
[----:B0-----:R-:W-:-:S06]  /*0780*/  IMAD.WIDE R6, R3, 0x8, R6 ;  /* 0x0000000803067825 */ /* 0x001fcc00078e0206 */
[----:B------:R-:W2:Y:S01]  /*0790*/  LDG.E.64 R6, desc[UR36][R6.64+-0x8] ;  /* 0xfffff82406067981 */ /* 0x000ea2000c1e1b00 */
[----:B-1----:R-:W-:-:S06]  /*07a0*/  IMAD.WIDE R8, R3, 0x8, R8 ;  /* 0x0000000803087825 */ /* 0x002fcc00078e0208 */
[----:B------:R-:W3:Y:S01]  /*07b0*/  LDG.E.64 R8, desc[UR36][R8.64+-0x8] ;  /* 0xfffff82408087981 */ /* 0x000ee2000c1e1b00 */
[----:B--2---:R-:W-:-:S04]  /*07c0*/  ISETP.NE.U32.AND P0, PT, R6, R13, PT ;  /* 0x0000000d0600720c */ /* 0x004fc80003f05070 */
[----:B------:R-:W-:Y:S02]  /*07d0*/  ISETP.NE.AND.EX P0, PT, R7, R11, PT, P0 ;  /* 0x0000000b0700720c */ /* 0x000fe40003f05300 */
[----:B---3--:R-:W-:-:S04]  /*07e0*/  ISETP.NE.U32.AND P1, PT, R8, R10, PT ;  /* 0x0000000a0800720c */ /* 0x008fc80003f25070 */
[----:B------:R-:W-:-:S13]  /*07f0*/  ISETP.NE.OR.EX P1, PT, R9, R4, P0, P1 ;  /* 0x000000040900720c */ /* 0x000fda0000725710 */
[----:B------:R-:W-:Y:S05]  /*0800*/  @!P1 BREAK.RELIABLE B6 ;  /* 0x0000000000069942 */ /* 0x000fea0003800100 */
[----:B------:R-:W-:Y:S05]  /*0810*/  @!P1 BRA `(.L_x_8) ;  /* 0x0000000000309947 */ /* 0x000fea0003800000 */
[----:B------:R-:W-:Y:S02]  /*0820*/  ISETP.GE.U32.AND P1, PT, R6, R13, PT ;  /* 0x0000000d0600720c */ /* 0x000fe40003f26070 */
[----:B------:R-:W-:Y:S02]  /*0830*/  PLOP3.LUT P2, PT, PT, PT, PT, 0x8, 0x80 ;  /* 0x000000000080781c */ /* 0x000fe40003f4e170 */
[----:B------:R-:W-:-:S13]  /*0840*/  ISETP.GE.U32.AND.EX P1, PT, R7, R11, PT, P1 ;  /* 0x0000000b0700720c */ /* 0x000fda0003f26110 */
[----:B------:R-:W-:-:S04]  /*0850*/  @P1 ISETP.GE.U32.AND P3, PT, R8, R10, PT ;  /* 0x0000000a0800120c */ /* 0x000fc80003f66070 */
[----:B------:R-:W-:-:S13]  /*0860*/  @P1 ISETP.GE.U32.OR.EX P2, PT, R9, R4, P0, P3 ;  /* 0x000000040900120c */ /* 0x000fda0000746530 */
[C---:B------:R-:W-:Y:S02]  /*0870*/  @P2 VIADD R0, R3.reuse, 0xffffffff ;  /* 0xffffffff03002836 */ /* 0x040fe40000000000 */
[----:B------:R-:W-:Y:S02]  /*0880*/  @!P2 VIADD R5, R3, 0x1 ;  /* 0x000000010305a836 */ /* 0x000fe40000000000 */
[----:B------:R-:W-:-:S07]  /*0890*/  IMAD.MOV.U32 R6, RZ, RZ, R0 ;  /* 0x000000ffff067224 */ /* 0x000fce00078e0000 */
.L_x_7:
[----:B------:R-:W-:Y:S05]  /*08a0*/  BSYNC.RELIABLE B6 ;  /* 0x0000000000067941 */ /* 0x000fea0003800100 */
.L_x_6:
[----:B------:R-:W-:-:S13]  /*08b0*/  ISETP.GT.AND P0, PT, R5, R6, PT ;  /* 0x000000060500720c */ /* 0x000fda0003f04270 */
[----:B------:R-:W-:Y:S05]  /*08c0*/  @!P0 BRA `(.L_x_9) ;  /* 0xfffffffc00808947 */ /* 0x000fea000383ffff */
[----:B------:R-:W-:Y:S05]  /*08d0*/  BRA `(.L_x_5) ;  /* 0x0000000000307947 */ /* 0x000fea0003800000 */
.L_x_8:
[----:B------:R-:W-:Y:S01]  /*08e0*/  MOV R8, 0x0 ;  /* 0x0000000000087802 */ /* 0x000fe20000000f00 */
[----:B------:R0:W-:Y:S01]  /*08f0*/  STL.64 [R1], R2 ;  /* 0x0000000201007387 */ /* 0x0001e20000100a00 */
[----:B------:R-:W1:Y:S01]  /*0900*/  LDCU.64 UR4, c[0x4][0x8] ;  /* 0x01000100ff0477ac */ /* 0x000e620008000a00 */
[----:B------:R-:W-:Y:S02]  /*0910*/  IMAD.MOV.U32 R6, RZ, RZ, R27 ;  /* 0x000000ffff067224 */ /* 0x000fe400078e001b */
[----:B------:R0:W-:Y:S01]  /*0920*/  STL.64 [R1+0x8], R24 ;  /* 0x0000081801007387 */ /* 0x0001e20000100a00 */
[----:B------:R-:W2:Y:S01]  /*0930*/  LDC.64 R8, c[0x4][R8] ;  /* 0x0100000008087b82 */ /* 0x000ea20000000a00 */
[----:B------:R-:W-:Y:S02]  /*0940*/  IMAD.MOV.U32 R7, RZ, RZ, R26 ;  /* 0x000000ffff077224 */ /* 0x000fe400078e001a */
[----:B------:R0:W-:Y:S01]  /*0950*/  STL [R1+0x10], R28 ;  /* 0x0000101c01007387 */ /* 0x0001e20000100800 */
[----:B-1----:R-:W-:-:S02]  /*0960*/  IMAD.U32 R4, RZ, RZ, UR4 ;  /* 0x00000004ff047e24 */ /* 0x002fc4000f8e00ff */
[----:B0-----:R-:W-:-:S07]  /*0970*/  IMAD.U32 R5, RZ, RZ, UR5 ;  /* 0x00000005ff057e24 */ /* 0x001fce000f8e00ff */
[----:B------:R-:W-:-:S07]  /*0980*/  LEPC R20, `(.L_x_5) ;  /* 0x000000001014794e */ /* 0x000fce0000000000 */
[----:B--2---:R-:W-:Y:S05]  /*0990*/  CALL.ABS.NOINC R8 ;  /* 0x0000000008007343 */ /* 0x004fea0003c00000 */
.L_x_5:
[----:B------:R-:W-:Y:S05]  /*09a0*/  BSYNC.RECONVERGENT B7 ;  /* 0x0000000000077941 */ /* 0x000fea0003800200 */
.L_x_4:
[C---:B------:R-:W-:Y:S01]  /*09b0*/  ISETP.NE.AND P0, PT, R2.reuse, R33, PT ;  /* 0x000000210200720c */ /* 0x040fe20003f05270 */
[----:B------:R-:W-:-:S12]  /*09c0*/  VIADD R2, R2, 0x1 ;  /* 0x0000000102027836 */ /* 0x000fd80000000000 */
[----:B------:R-:W-:Y:S05]  /*09d0*/  @P0 BRA `(.L_x_10) ;  /* 0xfffffff800dc0947 */ /* 0x000fea000383ffff */
.L_x_3:
[----:B------:R-:W-:Y:S05]  /*09e0*/  BSYNC.RECONVERGENT B8 ;  /* 0x0000000000087941 */ /* 0x000fea0003800200 */
.L_x_2:
[----:B------:R-:W0:Y:S02]  /*09f0*/  LDCU UR4, c[0x0][0x390] ;  /* 0x00007200ff0477ac */ /* 0x000e240008000800 */
[----:B0-----:R-:W-:-:S04]  /*0a00*/  VIMNMX R3, PT, PT, R25, UR4, PT ;  /* 0x0000000419037c48 */ /* 0x001fc8000bfe0100 */
[C---:B------:R-:W-:Y:S01]  /*0a10*/  ISETP.NE.AND P0, PT, R24.reuse, R3, PT ;  /* 0x000000031800720c */ /* 0x040fe20003f05270 */
[----:B------:R-:W-:-:S12]  /*0a20*/  VIADD R24, R24, 0x1 ;  /* 0x0000000118187836 */ /* 0x000fd80000000000 */
[----:B------:R-:W-:Y:S05]  /*0a30*/  @P0 BRA `(.L_x_11) ;  /* 0xfffffff800200947 */ /* 0x000fea000383ffff */
.L_x_1:
[----:B------:R-:W-:Y:S05]  /*0a40*/  BSYNC.RECONVERGENT B9 ;  /* 0x0000000000097941 */ /* 0x000fea0003800200 */
.L_x_0:
[----:B------:R-:W0:Y:S02]  /*0a50*/  LDCU UR4, c[0x0][0x390] ;  /* 0x00007200ff0477ac */ /* 0x000e240008000800 */
[----:B0-----:R-:W-:-:S04]  /*0a60*/  VIMNMX.U32 R0, PT, PT, R28, UR4, PT ;  /* 0x000000041c007c48 */ /* 0x001fc8000bfe0000 */
[C---:B------:R-:W-:Y:S01]  /*0a70*/  ISETP.NE.AND P0, PT, R25.reuse, R0, PT ;  /* 0x000000001900720c */ /* 0x040fe20003f05270 */
[----:B------:R-:W-:-:S12]  /*0a80*/  VIADD R25, R25, 0x1 ;  /* 0x0000000119197836 */ /* 0x000fd80000000000 */
[----:B------:R-:W-:Y:S05]  /*0a90*/  @P0 BRA `(.L_x_12) ;  /* 0xfffffff400c80947 */ /* 0x000fea000383ffff */
[----:B------:R-:W-:Y:S05]  /*0aa0*/  EXIT ;  /* 0x000000000000794d */ /* 0x000fea0003800000 */
.L_x_13:
[----:B------:R-:W-:-:S00]  /*0ab0*/  BRA `(.L_x_13) ;  /* 0xfffffffc00fc7947 */ /* 0x000fc0000383ffff */
[----:B------:R-:W-:-:S00]  /*0ac0*/  NOP ;  /* 0x0000000000007918 */ /* 0x000fc00000000000 */
        /* <DEDUP_REMOVED lines=11> */
.L_x_14:


//--------------------- .nv.global.init           --------------------------
	.section	.nv.global.init,"aw",@progbits
.nv.global.init:
	.type		$str,@object
	.size		$str,(.L_0 - $str)
$str:
        /*0000*/ 	.byte	0x53, 0x6f, 0x6c, 0x75, 0x74, 0x69, 0x6f, 0x6e, 0x20, 0x66, 0x6f, 0x75, 0x6e, 0x64, 0x3a, 0x20
        /*0010*/ 	.byte	0x28, 0x61, 0x2c, 0x20, 0x62, 0x2c, 0x20, 0x63, 0x2c, 0x20, 0x64, 0x2c, 0x20, 0x65, 0x29, 0x20
        /*0020*/ 	.byte	0x3d, 0x20, 0x28, 0x25, 0x64, 0x2c, 0x20, 0x25, 0x64, 0x2c, 0x20, 0x25, 0x64, 0x2c, 0x20, 0x25
        /*0030*/ 	.byte	0x64, 0x2c, 0x20, 0x25, 0x64, 0x29, 0x0a, 0x00
.L_0:


//--------------------- .nv.shared.reserved.0     --------------------------
	.section	.nv.shared.reserved.0,"aw",@nobits
	.weak		__nv_reservedSMEM_offset_0_alias
	.size		__nv_reservedSMEM_offset_0_alias, 0, 64
	.other		__nv_reservedSMEM_offset_0_alias,@"STO_CUDA_RESERVED_SHARED STV_DEFAULT"
__nv_reservedSMEM_offset_0_alias:
	.zero		0
	.zero		64


//--------------------- .nv.constant0._Z14find_solutionsPmS_iii --------------------------
	.section	.nv.constant0._Z14find_solutionsPmS_iii,"a",@progbits
	.sectionflags	@""
	.align	4
.nv.constant0._Z14find_solutionsPmS_iii:
	.zero		924


//--------------------- SYMBOLS --------------------------

	.type		.nv.reservedSmem.offset0,@object
	.size		.nv.reservedSmem.offset0,0x4
	.type		vprintf,@function
